	.headerflags	@"EF_CUDA_TEXMODE_UNIFIED EF_CUDA_64BIT_ADDRESS EF_CUDA_ACCELERATORS EF_CUDA_SM90 EF_CUDA_VIRTUAL_SM(EF_CUDA_SM90)"
	.elftype	@"ET_EXEC"


//--------------------- .nv.info                  --------------------------
	.section	.nv.info,"",@"SHT_CUDA_INFO"
	.align	4


	//----- nvinfo : EIATTR_REGCOUNT
	.align		4
        /*0000*/ 	.byte	0x04, 0x2f
        /*0002*/ 	.short	(.L_6 - .L_5)
	.align		4
.L_5:
        /*0004*/ 	.word	index@(triton_poi_fused_add_clone_div_sub_4)
        /*0008*/ 	.word	0x00000020


	//----- nvinfo : EIATTR_MIN_STACK_SIZE
	.align		4
.L_6:
        /*000c*/ 	.byte	0x04, 0x12
        /*000e*/ 	.short	(.L_8 - .L_7)
	.align		4
.L_7:
        /*0010*/ 	.word	index@(triton_poi_fused_add_clone_div_sub_4)
        /*0014*/ 	.word	0x00000000


	//----- nvinfo : EIATTR_FRAME_SIZE
	.align		4
.L_8:
        /*0018*/ 	.byte	0x04, 0x11
        /*001a*/ 	.short	(.L_10 - .L_9)
	.align		4
.L_9:
        /*001c*/ 	.word	index@(triton_poi_fused_add_clone_div_sub_4)
        /*0020*/ 	.word	0x00000000


	//----- nvinfo : EIATTR_MIN_STACK_SIZE
	.align		4
.L_10:
        /*0024*/ 	.byte	0x04, 0x12
        /*0026*/ 	.short	(.L_12 - .L_11)
	.align		4
.L_11:
        /*0028*/ 	.word	index@(triton_poi_fused_add_clone_div_sub_4)
        /*002c*/ 	.word	0x00000000
.L_12:


//--------------------- .nv.info.triton_poi_fused_add_clone_div_sub_4 --------------------------
	.section	.nv.info.triton_poi_fused_add_clone_div_sub_4,"",@"SHT_CUDA_INFO"
	.sectionflags	@""
	.align	4


	//----- nvinfo : EIATTR_CUDA_API_VERSION
	.align		4
        /*0000*/ 	.byte	0x04, 0x37
        /*0002*/ 	.short	(.L_14 - .L_13)
.L_13:
        /*0004*/ 	.word	0x0000007c


	//----- nvinfo : EIATTR_KPARAM_INFO
	.align		4
.L_14:
        /*0008*/ 	.byte	0x04, 0x17
        /*000a*/ 	.short	(.L_16 - .L_15)
.L_15:
        /*000c*/ 	.word	0x00000000
        /*0010*/ 	.short	0x0005
        /*0012*/ 	.short	0x0024
        /*0014*/ 	.byte	0x00, 0xf0, 0x11, 0x00


	//----- nvinfo : EIATTR_KPARAM_INFO
	.align		4
.L_16:
        /*0018*/ 	.byte	0x04, 0x17
        /*001a*/ 	.short	(.L_18 - .L_17)
.L_17:
        /*001c*/ 	.word	0x00000000
        /*0020*/ 	.short	0x0004
        /*0022*/ 	.short	0x0020
        /*0024*/ 	.byte	0x00, 0xf0, 0x11, 0x00


	//----- nvinfo : EIATTR_KPARAM_INFO
	.align		4
.L_18:
        /*0028*/ 	.byte	0x04, 0x17
        /*002a*/ 	.short	(.L_20 - .L_19)
.L_19:
        /*002c*/ 	.word	0x00000000
        /*0030*/ 	.short	0x0003
        /*0032*/ 	.short	0x0018
        /*0034*/ 	.byte	0x00, 0xf4, 0x21, 0x00


	//----- nvinfo : EIATTR_KPARAM_INFO
	.align		4
.L_20:
        /*0038*/ 	.byte	0x04, 0x17
        /*003a*/ 	.short	(.L_22 - .L_21)
.L_21:
        /*003c*/ 	.word	0x00000000
        /*0040*/ 	.short	0x0002
        /*0042*/ 	.short	0x0010
        /*0044*/ 	.byte	0x00, 0xf4, 0x21, 0x00


	//----- nvinfo : EIATTR_KPARAM_INFO
	.align		4
.L_22:
        /*0048*/ 	.byte	0x04, 0x17
        /*004a*/ 	.short	(.L_24 - .L_23)
.L_23:
        /*004c*/ 	.word	0x00000000
        /*0050*/ 	.short	0x0001
        /*0052*/ 	.short	0x0008
        /*0054*/ 	.byte	0x00, 0xf4, 0x21, 0x00


	//----- nvinfo : EIATTR_KPARAM_INFO
	.align		4
.L_24:
        /*0058*/ 	.byte	0x04, 0x17
        /*005a*/ 	.short	(.L_26 - .L_25)
.L_25:
        /*005c*/ 	.word	0x00000000
        /*0060*/ 	.short	0x0000
        /*0062*/ 	.short	0x0000
        /*0064*/ 	.byte	0x00, 0xf4, 0x21, 0x00


	//----- nvinfo : EIATTR_SPARSE_MMA_MASK
	.align		4
.L_26:
        /*0068*/ 	.byte	0x03, 0x50
        /*006a*/ 	.short	0x0000


	//----- nvinfo : EIATTR_MAXREG_COUNT
	.align		4
        /*006c*/ 	.byte	0x03, 0x1b
        /*006e*/ 	.short	0x00ff


	//----- nvinfo : EIATTR_EXTERNS
	.align		4
        /*0070*/ 	.byte	0x04, 0x0f
        /*0072*/ 	.short	(.L_28 - .L_27)


	//   ....[0]....
	.align		4
.L_27:
        /*0074*/ 	.word	index@(__assertfail)


	//----- nvinfo : EIATTR_SYSCALL_OFFSETS
	.align		4
.L_28:
        /*0078*/ 	.byte	0x04, 0x46
        /*007a*/ 	.short	(.L_30 - .L_29)


	//   ....[0]....
.L_29:
        /*007c*/ 	.word	0x00000770


	//----- nvinfo : EIATTR_EXIT_INSTR_OFFSETS
	.align		4
.L_30:
        /*0080*/ 	.byte	0x04, 0x1c
        /*0082*/ 	.short	(.L_32 - .L_31)


	//   ....[0]....
.L_31:
        /*0084*/ 	.word	0x00000a40


	//   ....[1]....
        /*0088*/ 	.word	0x00000a60


	//----- nvinfo : EIATTR_REQNTID
	.align		4
.L_32:
        /*008c*/ 	.byte	0x04, 0x10
        /*008e*/ 	.short	(.L_34 - .L_33)
.L_33:
        /*0090*/ 	.word	0x00000080
        /*0094*/ 	.word	0x00000001
        /*0098*/ 	.word	0x00000001


	//----- nvinfo : EIATTR_CRS_STACK_SIZE
	.align		4
.L_34:
        /*009c*/ 	.byte	0x04, 0x1e
        /*009e*/ 	.short	(.L_36 - .L_35)
.L_35:
        /*00a0*/ 	.word	0x00000000


	//----- nvinfo : EIATTR_CBANK_PARAM_SIZE
	.align		4
.L_36:
        /*00a4*/ 	.byte	0x03, 0x19
        /*00a6*/ 	.short	0x0028


	//----- nvinfo : EIATTR_PARAM_CBANK
	.align		4
        /*00a8*/ 	.byte	0x04, 0x0a
        /*00aa*/ 	.short	(.L_38 - .L_37)
	.align		4
.L_37:
        /*00ac*/ 	.word	index@(.nv.constant0.triton_poi_fused_add_clone_div_sub_4)
        /*00b0*/ 	.short	0x0210
        /*00b2*/ 	.short	0x0028


	//----- nvinfo : EIATTR_SW_WAR
	.align		4
.L_38:
        /*00b4*/ 	.byte	0x04, 0x36
        /*00b6*/ 	.short	(.L_40 - .L_39)
.L_39:
        /*00b8*/ 	.word	0x00000008
.L_40:


//--------------------- .nv.callgraph             --------------------------
	.section	.nv.callgraph,"",@"SHT_CUDA_CALLGRAPH"
	.align	4
	.sectionentsize	8
	.align		4
        /*0000*/ 	.word	0x00000000
	.align		4
        /*0004*/ 	.word	0xffffffff
	.align		4
        /*0008*/ 	.word	index@(triton_poi_fused_add_clone_div_sub_4)
	.align		4
        /*000c*/ 	.word	index@(__assertfail)
	.align		4
        /*0010*/ 	.word	0x00000000
	.align		4
        /*0014*/ 	.word	0xfffffffe
	.align		4
        /*0018*/ 	.word	0x00000000
	.align		4
        /*001c*/ 	.word	0xfffffffd
	.align		4
        /*0020*/ 	.word	0x00000000
	.align		4
        /*0024*/ 	.word	0xfffffffc


//--------------------- .nv.constant4             --------------------------
	.section	.nv.constant4,"a",@progbits
	.align	8
	.align		8
.nv.constant4:
        /*0000*/ 	.dword	__assertfail
	.align		8
        /*0008*/ 	.dword	assertFunc_0
	.align		8
        /*0010*/ 	.dword	assertFile_0
	.align		8
        /*0018*/ 	.dword	assertMessage_0
	.align		8
        /*0020*/ 	.dword	_$_str
	.align		8
        /*0028*/ 	.dword	_$_str_$_2


//--------------------- .text.triton_poi_fused_add_clone_div_sub_4 --------------------------
	.section	.text.triton_poi_fused_add_clone_div_sub_4,"ax",@progbits
	.sectionflags	@"SHF_BARRIERS=1"
	.align	128
        .global         triton_poi_fused_add_clone_div_sub_4
        .type           triton_poi_fused_add_clone_div_sub_4,@function
        .size           triton_poi_fused_add_clone_div_sub_4,(.L_x_2 - triton_poi_fused_add_clone_div_sub_4)
        .other          triton_poi_fused_add_clone_div_sub_4,@"STO_CUDA_ENTRY STV_DEFAULT"
triton_poi_fused_add_clone_div_sub_4:
.text.triton_poi_fused_add_clone_div_sub_4:
[----:B------:R-:W0:Y:S02]  /*0000*/  LDC R1, c[0x0][0x28] ;  /* 0x00000a00ff017b82 */ /* 0x000e240000000800 */
[----:B------:R-:W1:Y:S01]  /*0010*/  S2R R0, SR_TID.X ;  /* 0x0000000000007919 */ /* 0x000e620000002100 */
[----:B------:R-:W2:Y:S01]  /*0020*/  LDC.64 R24, c[0x0][0x210] ;  /* 0x00008400ff187b82 */ /* 0x000ea20000000a00 */
[----:B------:R-:W-:Y:S01]  /*0030*/  CS2R R8, SRZ ;  /* 0x0000000000087805 */ /* 0x000fe2000001ff00 */
[----:B------:R-:W-:Y:S01]  /*0040*/  ULDC.64 UR6, c[0x0][0x208] ;  /* 0x0000820000067ab9 */ /* 0x000fe20000000a00 */
[----:B------:R-:W3:Y:S01]  /*0050*/  S2R R22, SR_CTAID.Y ;  /* 0x0000000000167919 */ /* 0x000ee20000002600 */
[----:B------:R-:W-:Y:S01]  /*0060*/  CS2R R10, SRZ ;  /* 0x00000000000a7805 */ /* 0x000fe2000001ff00 */
[----:B------:R-:W4:Y:S01]  /*0070*/  S2R R18, SR_CTAID.X ;  /* 0x0000000000127919 */ /* 0x000f220000002500 */
[----:B-1----:R-:W-:Y:S01]  /*0080*/  SHF.R.U32.HI R23, RZ, 0x3, R0 ;  /* 0x00000003ff177819 */ /* 0x002fe20000011600 */
[----:B------:R-:W-:Y:S02]  /*0090*/  IMAD.SHL.U32 R17, R0, 0x2, RZ ;  /* 0x0000000200117824 */ /* 0x000fe400078e00ff */
[----:B---3--:R-:W-:Y:S01]  /*00a0*/  IMAD.SHL.U32 R22, R22, 0x10, RZ ;  /* 0x0000001016167824 */ /* 0x008fe200078e00ff */
[----:B------:R-:W-:Y:S01]  /*00b0*/  SGXT.U32 R23, R23, 0x4 ;  /* 0x000000041717781a */ /* 0x000fe20000000000 */
[----:B----4-:R-:W-:-:S03]  /*00c0*/  IMAD.SHL.U32 R18, R18, 0x10, RZ ;  /* 0x0000001012127824 */ /* 0x010fc600078e00ff */
[----:B------:R-:W-:-:S04]  /*00d0*/  LOP3.LUT R19, R22, R23, RZ, 0xfc, !PT ;  /* 0x0000001716137212 */ /* 0x000fc800078efcff */
[----:B------:R-:W-:-:S04]  /*00e0*/  SHF.R.S32.HI R2, RZ, 0x1f, R19 ;  /* 0x0000001fff027819 */ /* 0x000fc80000011413 */
[----:B------:R-:W-:Y:S02]  /*00f0*/  LEA.HI R16, R2, R19, RZ, 0x2 ;  /* 0x0000001302107211 */ /* 0x000fe400078f10ff */
[----:B------:R-:W-:Y:S02]  /*0100*/  LOP3.LUT R2, R18, 0xe, R17, 0xf8, !PT ;  /* 0x0000000e12027812 */ /* 0x000fe400078ef811 */
[----:B------:R-:W-:Y:S02]  /*0110*/  SHF.R.S32.HI R16, RZ, 0x2, R16 ;  /* 0x00000002ff107819 */ /* 0x000fe40000011410 */
[----:B------:R-:W-:-:S03]  /*0120*/  VIMNMX R26, R19, R2, !PT ;  /* 0x00000002131a7248 */ /* 0x000fc60007fe0100 */
[----:B------:R-:W-:Y:S01]  /*0130*/  IMAD R5, R16, 0x40, R2 ;  /* 0x0000004010057824 */ /* 0x000fe200078e0202 */
[----:B------:R-:W-:-:S03]  /*0140*/  ISETP.GE.AND P0, PT, R26, 0x10, PT ;  /* 0x000000101a00780c */ /* 0x000fc60003f06270 */
[----:B------:R-:W-:-:S04]  /*0150*/  VIADD R7, R5, 0x10 ;  /* 0x0000001005077836 */ /* 0x000fc80000000000 */
[----:B--2---:R-:W-:Y:S01]  /*0160*/  IMAD.WIDE R6, R7, 0x4, R24 ;  /* 0x0000000407067825 */ /* 0x004fe200078e0218 */
[----:B------:R-:W-:-:S03]  /*0170*/  CS2R R12, SRZ ;  /* 0x00000000000c7805 */ /* 0x000fc6000001ff00 */
[C---:B------:R-:W-:Y:S02]  /*0180*/  VIADD R3, R5.reuse, 0x20 ;  /* 0x0000002005037836 */ /* 0x040fe40000000000 */
[C-C-:B------:R-:W-:Y:S01]  /*0190*/  IMAD.WIDE R20, R5.reuse, 0x4, R24.reuse ;  /* 0x0000000405147825 */ /* 0x140fe200078e0218 */
[----:B------:R1:W2:Y:S03]  /*01a0*/  @!P0 LDG.E.EL.64 R8, desc[UR6][R6.64] ;  /* 0x0000000606088981 */ /* 0x0002a6000c2e1b00 */
[----:B------:R-:W-:Y:S01]  /*01b0*/  VIADD R29, R5, 0x30 ;  /* 0x00000030051d7836 */ /* 0x000fe20000000000 */
[----:B------:R3:W4:Y:S01]  /*01c0*/  @!P0 LDG.E.EL.64 R10, desc[UR6][R20.64] ;  /* 0x00000006140a8981 */ /* 0x000722000c2e1b00 */
[----:B------:R-:W-:Y:S01]  /*01d0*/  CS2R R14, SRZ ;  /* 0x00000000000e7805 */ /* 0x000fe2000001ff00 */
[----:B-1----:R-:W-:-:S04]  /*01e0*/  IMAD.WIDE R6, R3, 0x4, R24 ;  /* 0x0000000403067825 */ /* 0x002fc800078e0218 */
[----:B------:R-:W-:Y:S01]  /*01f0*/  IMAD.WIDE R28, R29, 0x4, R24 ;  /* 0x000000041d1c7825 */ /* 0x000fe200078e0218 */
[----:B------:R1:W5:Y:S01]  /*0200*/  @!P0 LDG.E.EL.64 R12, desc[UR6][R6.64] ;  /* 0x00000006060c8981 */ /* 0x000362000c2e1b00 */
[----:B---3--:R-:W3:Y:S03]  /*0210*/  LDC.64 R20, c[0x0][0x218] ;  /* 0x00008600ff147b82 */ /* 0x008ee60000000a00 */
[----:B------:R-:W5:Y:S01]  /*0220*/  @!P0 LDG.E.EL.64 R14, desc[UR6][R28.64] ;  /* 0x000000061c0e8981 */ /* 0x000f62000c2e1b00 */
[----:B------:R-:W-:Y:S02]  /*0230*/  IMAD R3, R19, 0x10, R2 ;  /* 0x0000001013037824 */ /* 0x000fe400078e0202 */
[----:B------:R-:W-:Y:S02]  /*0240*/  IMAD R5, R16, -0x30, R5 ;  /* 0xffffffd010057824 */ /* 0x000fe400078e0205 */
[----:B------:R-:W-:Y:S01]  /*0250*/  IMAD.WIDE R24, R3, 0x4, R24 ;  /* 0x0000000403187825 */ /* 0x000fe200078e0218 */
[----:B------:R-:W-:-:S02]  /*0260*/  CS2R R2, SRZ ;  /* 0x0000000000027805 */ /* 0x000fc4000001ff00 */
[----:B-1----:R-:W-:-:S04]  /*0270*/  CS2R R6, SRZ ;  /* 0x0000000000067805 */ /* 0x002fc8000001ff00 */
[----:B------:R-:W5:Y:S01]  /*0280*/  @!P0 LDG.E.64 R2, desc[UR6][R24.64] ;  /* 0x0000000618028981 */ /* 0x000f62000c1e1b00 */
[----:B---3--:R-:W-:Y:S01]  /*0290*/  IMAD.WIDE R20, R5, 0x8, R20 ;  /* 0x0000000805147825 */ /* 0x008fe200078e0214 */
[----:B------:R-:W-:-:S06]  /*02a0*/  CS2R R4, SRZ ;  /* 0x0000000000047805 */ /* 0x000fcc000001ff00 */
[----:B------:R-:W3:Y:S01]  /*02b0*/  @!P0 LDG.E.EL.128 R4, desc[UR6][R20.64] ;  /* 0x0000000614048981 */ /* 0x000ee2000c2e1d00 */
[----:B------:R-:W-:-:S05]  /*02c0*/  IMAD.SHL.U32 R0, R0, 0x20, RZ ;  /* 0x0000002000007824 */ /* 0x000fca00078e00ff */
[----:B------:R-:W-:Y:S01]  /*02d0*/  LOP3.LUT R0, R0, 0xe0, RZ, 0xc0, !PT ;  /* 0x000000e000007812 */ /* 0x000fe200078ec0ff */
[----:B------:R-:W1:Y:S01]  /*02e0*/  S2UR UR5, SR_CgaCtaId ;  /* 0x00000000000579c3 */ /* 0x000e620000008800 */
[----:B------:R-:W-:Y:S02]  /*02f0*/  UMOV UR4, 0x400 ;  /* 0x0000040000047882 */ /* 0x000fe40000000000 */
[----:B-1----:R-:W-:Y:S01]  /*0300*/  UPRMT UR4, UR5, 0x654, UR4 ;  /* 0x0000065405047896 */ /* 0x002fe20008000004 */
[----:B--2---:R-:W-:Y:S01]  /*0310*/  FMUL R27, R8, R8 ;  /* 0x00000008081b7220 */ /* 0x004fe20000400000 */
[----:B------:R-:W-:-:S03]  /*0320*/  FMUL R8, R9, R9 ;  /* 0x0000000909087220 */ /* 0x000fc60000400000 */
[----:B----4-:R-:W-:Y:S01]  /*0330*/  FFMA R27, R10, R10, R27 ;  /* 0x0000000a0a1b7223 */ /* 0x010fe2000000001b */
[----:B------:R-:W-:-:S03]  /*0340*/  FFMA R8, R11, R11, R8 ;  /* 0x0000000b0b087223 */ /* 0x000fc60000000008 */
[----:B-----5:R-:W-:Y:S01]  /*0350*/  FFMA R27, R12, R12, R27 ;  /* 0x0000000c0c1b7223 */ /* 0x020fe2000000001b */
[----:B------:R-:W-:-:S03]  /*0360*/  FFMA R8, R13, R13, R8 ;  /* 0x0000000d0d087223 */ /* 0x000fc60000000008 */
[----:B------:R-:W-:Y:S01]  /*0370*/  FFMA R27, R14, R14, R27 ;  /* 0x0000000e0e1b7223 */ /* 0x000fe2000000001b */
[----:B------:R-:W-:-:S03]  /*0380*/  FFMA R8, R15, R15, R8 ;  /* 0x0000000f0f087223 */ /* 0x000fc60000000008 */
[----:B------:R-:W1:Y:S08]  /*0390*/  MUFU.SQRT R9, R27 ;  /* 0x0000001b00097308 */ /* 0x000e700000002000 */
[----:B------:R-:W2:Y:S01]  /*03a0*/  MUFU.SQRT R10, R8 ;  /* 0x00000008000a7308 */ /* 0x000ea20000002000 */
[C---:B-1----:R-:W-:Y:S02]  /*03b0*/  FSETP.GT.AND P1, PT, R9.reuse, 9.9999999600419720025e-13, PT ;  /* 0x2b8cbccc0900780b */ /* 0x042fe40003f24000 */
[----:B------:R-:W-:-:S02]  /*03c0*/  FSETP.NAN.AND P2, PT, R9, R9, PT ;  /* 0x000000090900720b */ /* 0x000fc40003f48000 */
[----:B--2---:R-:W-:-:S09]  /*03d0*/  FSETP.GT.AND P0, PT, R10, 9.9999999600419720025e-13, PT ;  /* 0x2b8cbccc0a00780b */ /* 0x004fd20003f04000 */
[----:B------:R-:W-:Y:S02]  /*03e0*/  @!P1 FSEL R9, R9, 9.9999999600419720025e-13, P2 ;  /* 0x2b8cbccc09099808 */ /* 0x000fe40001000000 */
[C---:B------:R-:W-:Y:S02]  /*03f0*/  FSETP.NAN.AND P2, PT, R10.reuse, R10, PT ;  /* 0x0000000a0a00720b */ /* 0x040fe40003f48000 */
[C---:B------:R-:W-:Y:S02]  /*0400*/  FSETP.GT.AND P1, PT, R9.reuse, 8.50705917302346158658e+37, PT ;  /* 0x7e8000000900780b */ /* 0x040fe40003f24000 */
[----:B------:R-:W-:Y:S02]  /*0410*/  @!P0 FSEL R10, R10, 9.9999999600419720025e-13, P2 ;  /* 0x2b8cbccc0a0a8808 */ /* 0x000fe40001000000 */
[----:B------:R-:W-:-:S09]  /*0420*/  FSETP.GEU.AND P2, PT, R9, 1.175494350822287508e-38, PT ;  /* 0x008000000900780b */ /* 0x000fd20003f4e000 */
[----:B------:R-:W-:-:S04]  /*0430*/  @P1 FMUL R9, R9, 0.25 ;  /* 0x3e80000009091820 */ /* 0x000fc80000400000 */
[----:B------:R-:W-:Y:S01]  /*0440*/  @!P2 FMUL R9, R9, 16777216 ;  /* 0x4b8000000909a820 */ /* 0x000fe20000400000 */
[----:B------:R-:W-:-:S05]  /*0450*/  FSETP.GT.AND P0, PT, R10, 8.50705917302346158658e+37, PT ;  /* 0x7e8000000a00780b */ /* 0x000fca0003f04000 */
[----:B------:R-:W1:Y:S01]  /*0460*/  MUFU.RCP R9, R9 ;  /* 0x0000000900097308 */ /* 0x000e620000001000 */
[----:B------:R-:W-:Y:S01]  /*0470*/  LOP3.LUT R11, R0, R23, RZ, 0xfc, !PT ;  /* 0x00000017000b7212 */ /* 0x000fe200078efcff */
[----:B------:R-:W-:Y:S01]  /*0480*/  @P1 FMUL R2, R2, 0.25 ;  /* 0x3e80000002021820 */ /* 0x000fe20000400000 */
[----:B------:R-:W-:Y:S02]  /*0490*/  FSETP.GEU.AND P3, PT, R10, 1.175494350822287508e-38, PT ;  /* 0x008000000a00780b */ /* 0x000fe40003f6e000 */
[----:B------:R-:W-:Y:S01]  /*04a0*/  LOP3.LUT R14, R0, 0x10, RZ, 0xfc, !PT ;  /* 0x00000010000e7812 */ /* 0x000fe200078efcff */
[----:B------:R-:W-:Y:S01]  /*04b0*/  @!P2 FMUL R2, R2, 16777216 ;  /* 0x4b8000000202a820 */ /* 0x000fe20000400000 */
[----:B------:R-:W-:Y:S02]  /*04c0*/  LEA.HI R15, R0, R11, RZ, 0x1d ;  /* 0x0000000b000f7211 */ /* 0x000fe400078fe8ff */
[----:B---3--:R-:W-:Y:S02]  /*04d0*/  SHF.R.U32.HI R0, RZ, 0x1d, R5 ;  /* 0x0000001dff007819 */ /* 0x008fe40000011605 */
[----:B------:R-:W-:Y:S01]  /*04e0*/  SHF.R.U32.HI R13, RZ, 0x1d, R7 ;  /* 0x0000001dff0d7819 */ /* 0x000fe20000011607 */
[----:B------:R-:W-:Y:S01]  /*04f0*/  @P0 FMUL R10, R10, 0.25 ;  /* 0x3e8000000a0a0820 */ /* 0x000fe20000400000 */
[----:B-1----:R-:W-:Y:S01]  /*0500*/  FMUL R2, R9, R2 ;  /* 0x0000000209027220 */ /* 0x002fe20000400000 */
[----:B------:R-:W-:-:S02]  /*0510*/  LOP3.LUT R9, R0, 0x4, RZ, 0xc0, !PT ;  /* 0x0000000400097812 */ /* 0x000fc400078ec0ff */
[----:B------:R-:W-:Y:S01]  /*0520*/  LOP3.LUT R13, R13, 0x4, RZ, 0xc0, !PT ;  /* 0x000000040d0d7812 */ /* 0x000fe200078ec0ff */
[----:B------:R-:W-:Y:S01]  /*0530*/  @P0 FMUL R3, R3, 0.25 ;  /* 0x3e80000003030820 */ /* 0x000fe20000400000 */
[----:B------:R-:W-:Y:S01]  /*0540*/  IADD3 R9, P0, R4, R9, RZ ;  /* 0x0000000904097210 */ /* 0x000fe20007f1e0ff */
[----:B------:R-:W-:Y:S01]  /*0550*/  @!P3 FMUL R10, R10, 16777216 ;  /* 0x4b8000000a0ab820 */ /* 0x000fe20000400000 */
[----:B------:R-:W-:-:S03]  /*0560*/  IADD3 R0, P1, R6, R13, RZ ;  /* 0x0000000d06007210 */ /* 0x000fc60007f3e0ff */
[----:B------:R-:W-:Y:S01]  /*0570*/  IMAD.X R24, RZ, RZ, R5, P0 ;  /* 0x000000ffff187224 */ /* 0x000fe200000e0605 */
[----:B------:R-:W-:Y:S01]  /*0580*/  LOP3.LUT R4, R9, R0, RZ, 0xfc, !PT ;  /* 0x0000000009047212 */ /* 0x000fe200078efcff */
[----:B------:R-:W-:Y:S01]  /*0590*/  IMAD.X R25, RZ, RZ, R7, P1 ;  /* 0x000000ffff197224 */ /* 0x000fe200008e0607 */
[----:B------:R-:W1:Y:S02]  /*05a0*/  MUFU.RCP R10, R10 ;  /* 0x0000000a000a7308 */ /* 0x000e640000001000 */
[----:B------:R-:W-:Y:S02]  /*05b0*/  ISETP.GE.U32.AND P0, PT, R4, 0x4, PT ;  /* 0x000000040400780c */ /* 0x000fe40003f06070 */
[----:B------:R-:W-:-:S04]  /*05c0*/  LOP3.LUT R4, R24, R25, RZ, 0xfc, !PT ;  /* 0x0000001918047212 */ /* 0x000fc800078efcff */
[----:B------:R-:W-:Y:S01]  /*05d0*/  ISETP.GE.U32.AND.EX P0, PT, R4, RZ, PT, P0 ;  /* 0x000000ff0400720c */ /* 0x000fe20003f06100 */
[----:B------:R-:W-:Y:S01]  /*05e0*/  @!P3 FMUL R3, R3, 16777216 ;  /* 0x4b8000000303b820 */ /* 0x000fe20000400000 */
[----:B------:R-:W-:Y:S02]  /*05f0*/  LEA.HI R14, R14, R11, RZ, 0x1d ;  /* 0x0000000b0e0e7211 */ /* 0x000fe400078fe8ff */
[----:B------:R-:W-:Y:S01]  /*0600*/  ISETP.GT.OR P0, PT, R26, 0xf, !P0 ;  /* 0x0000000f1a00780c */ /* 0x000fe20004704670 */
[----:B-1----:R-:W-:Y:S01]  /*0610*/  FMUL R10, R10, R3 ;  /* 0x000000030a0a7220 */ /* 0x002fe20000400000 */
[----:B------:R-:W-:Y:S02]  /*0620*/  LEA R3, R15, UR4, 0x2 ;  /* 0x000000040f037c11 */ /* 0x000fe4000f8e10ff */
[----:B------:R-:W-:-:S03]  /*0630*/  LEA R11, R14, UR4, 0x2 ;  /* 0x000000040e0b7c11 */ /* 0x000fc6000f8e10ff */
[----:B------:R1:W-:Y:S04]  /*0640*/  STS [R3], R2 ;  /* 0x0000000203007388 */ /* 0x0003e80000000800 */
[----:B------:R1:W-:Y:S01]  /*0650*/  STS [R11+0x40], R10 ;  /* 0x0000400a0b007388 */ /* 0x0003e20000000800 */
[----:B------:R-:W-:Y:S06]  /*0660*/  BAR.SYNC.DEFER_BLOCKING 0x0 ;  /* 0x0000000000007b1d */ /* 0x000fec0000010000 */
[----:B-1----:R-:W-:Y:S05]  /*0670*/  @P0 BRA `(.L_x_0) ;  /* 0x0000000000400947 */ /* 0x002fea0003800000 */
[----:B------:R-:W-:Y:S01]  /*0680*/  MOV R2, 0x0 ;  /* 0x0000000000027802 */ /* 0x000fe20000000f00 */
[----:B------:R-:W-:Y:S01]  /*0690*/  ULDC.64 UR8, c[0x4][0x18] ;  /* 0x0100060000087ab9 */ /* 0x000fe20000000a00 */
[----:B------:R-:W-:Y:S01]  /*06a0*/  ULDC.64 UR10, c[0x4][0x8] ;  /* 0x01000200000a7ab9 */ /* 0x000fe20000000a00 */
[----:B------:R-:W-:Y:S02]  /*06b0*/  IMAD.U32 R4, RZ, RZ, UR8 ;  /* 0x00000008ff047e24 */ /* 0x000fe4000f8e00ff */
[----:B------:R-:W-:Y:S01]  /*06c0*/  IMAD.U32 R5, RZ, RZ, UR9 ;  /* 0x00000009ff057e24 */ /* 0x000fe2000f8e00ff */
[----:B------:R-:W1:Y:S01]  /*06d0*/  LDC.64 R2, c[0x4][R2] ;  /* 0x0100000002027b82 */ /* 0x000e620000000a00 */
[----:B------:R-:W-:Y:S01]  /*06e0*/  ULDC.64 UR8, c[0x4][0x10] ;  /* 0x0100040000087ab9 */ /* 0x000fe20000000a00 */
[----:B------:R-:W-:Y:S02]  /*06f0*/  IMAD.U32 R10, RZ, RZ, UR10 ;  /* 0x0000000aff0a7e24 */ /* 0x000fe4000f8e00ff */
[----:B------:R-:W-:-:S02]  /*0700*/  IMAD.U32 R6, RZ, RZ, UR8 ;  /* 0x00000008ff067e24 */ /* 0x000fc4000f8e00ff */
[----:B------:R-:W-:Y:S02]  /*0710*/  IMAD.U32 R7, RZ, RZ, UR9 ;  /* 0x00000009ff077e24 */ /* 0x000fe4000f8e00ff */
[----:B------:R-:W-:Y:S02]  /*0720*/  IMAD.U32 R11, RZ, RZ, UR11 ;  /* 0x0000000bff0b7e24 */ /* 0x000fe4000f8e00ff */
[----:B------:R-:W-:Y:S02]  /*0730*/  IMAD.MOV.U32 R8, RZ, RZ, 0x35 ;  /* 0x00000035ff087424 */ /* 0x000fe400078e00ff */
[----:B------:R-:W-:Y:S02]  /*0740*/  IMAD.MOV.U32 R12, RZ, RZ, 0x1 ;  /* 0x00000001ff0c7424 */ /* 0x000fe400078e00ff */
[----:B------:R-:W-:-:S07]  /*0750*/  IMAD.MOV.U32 R13, RZ, RZ, RZ ;  /* 0x000000ffff0d7224 */ /* 0x000fce00078e00ff */
[----:B------:R-:W-:-:S07]  /*0760*/  LEPC R20, `(.L_x_0) ;  /* 0x000000001014794e */ /* 0x000fce0000000000 */
[----:B01----:R-:W-:Y:S05]  /*0770*/  CALL.ABS.NOINC R2 ;  /* 0x0000000002007343 */ /* 0x003fea0003c00000 */
.L_x_0:
[----:B------:R-:W-:Y:S01]  /*0780*/  SHF.R.U32.HI R2, RZ, 0x3, R17 ;  /* 0x00000003ff027819 */ /* 0x000fe20000011611 */
[----:B------:R-:W-:Y:S01]  /*0790*/  IMAD R19, R16, -0x4, R19 ;  /* 0xfffffffc10137824 */ /* 0x000fe200078e0213 */
[----:B------:R-:W-:Y:S02]  /*07a0*/  LOP3.LUT R3, R17, 0xfe, RZ, 0xc0, !PT ;  /* 0x000000fe11037812 */ /* 0x000fe400078ec0ff */
[----:B------:R-:W-:Y:S02]  /*07b0*/  LOP3.LUT R2, R2, 0x1e, RZ, 0xc0, !PT ;  /* 0x0000001e02027812 */ /* 0x000fe400078ec0ff */
[----:B------:R-:W-:Y:S02]  /*07c0*/  LEA R15, R15, UR4, 0x3 ;  /* 0x000000040f0f7c11 */ /* 0x000fe4000f8e18ff */
[----:B------:R-:W-:Y:S01]  /*07d0*/  LEA R13, R14, UR4, 0x3 ;  /* 0x000000040e0d7c11 */ /* 0x000fe2000f8e18ff */
[----:B------:R-:W-:Y:S01]  /*07e0*/  IMAD.IADD R10, R2, 0x1, R3 ;  /* 0x00000001020a7824 */ /* 0x000fe200078e0203 */
[----:B------:R-:W-:-:S02]  /*07f0*/  LOP3.LUT R18, R18, R23, RZ, 0xfc, !PT ;  /* 0x0000001712127212 */ /* 0x000fc400078efcff */
[----:B------:R-:W-:Y:S02]  /*0800*/  LOP3.LUT R17, R22, 0xe, R17, 0xf8, !PT ;  /* 0x0000000e16117812 */ /* 0x000fe400078ef811 */
[C---:B------:R-:W-:Y:S02]  /*0810*/  LEA R2, R10.reuse, UR4, 0x2 ;  /* 0x000000040a027c11 */ /* 0x040fe4000f8e10ff */
[----:B------:R-:W-:-:S04]  /*0820*/  LEA R10, R10, UR4, 0x3 ;  /* 0x000000040a0a7c11 */ /* 0x000fc8000f8e18ff */
[----:B------:R-:W-:Y:S01]  /*0830*/  LDS.64 R2, [R2] ;  /* 0x0000000002027984 */ /* 0x000fe20000000a00 */
[----:B------:R-:W-:Y:S05]  /*0840*/  WARPSYNC.ALL ;  /* 0x0000000000007948 */ /* 0x000fea0003800000 */
[----:B------:R-:W-:Y:S06]  /*0850*/  BAR.SYNC.DEFER_BLOCKING 0x0 ;  /* 0x0000000000007b1d */ /* 0x000fec0000010000 */
[----:B------:R-:W-:-:S02]  /*0860*/  ULDC.64 UR8, c[0x0][0x220] ;  /* 0x0000880000087ab9 */ /* 0x000fc40000000a00 */
[C---:B------:R-:W-:Y:S02]  /*0870*/  LEA R6, P0, R9.reuse, UR8, 0x4 ;  /* 0x0000000809067c11 */ /* 0x040fe4000f8020ff */
[C---:B------:R-:W-:Y:S02]  /*0880*/  LEA R4, P1, R0.reuse, UR8, 0x4 ;  /* 0x0000000800047c11 */ /* 0x040fe4000f8220ff */
[----:B------:R-:W-:Y:S02]  /*0890*/  LEA.HI.X R7, R9, UR9, R24, 0x4, P0 ;  /* 0x0000000909077c11 */ /* 0x000fe400080f2418 */
[----:B------:R-:W-:Y:S02]  /*08a0*/  LEA.HI.X R5, R0, UR9, R25, 0x4, P1 ;  /* 0x0000000900057c11 */ /* 0x000fe400088f2419 */
[----:B------:R-:W-:Y:S01]  /*08b0*/  VIMNMX R0, R17, R18, !PT ;  /* 0x0000001211007248 */ /* 0x000fe20007fe0100 */
[C---:B------:R-:W-:Y:S01]  /*08c0*/  IMAD.WIDE R8, R19.reuse, 0x4, R6 ;  /* 0x0000000413087825 */ /* 0x040fe200078e0206 */
[----:B------:R-:W-:Y:S01]  /*08d0*/  CS2R R6, SRZ ;  /* 0x0000000000067805 */ /* 0x000fe2000001ff00 */
[----:B------:R-:W-:Y:S02]  /*08e0*/  BAR.SYNC.DEFER_BLOCKING 0x0 ;  /* 0x0000000000007b1d */ /* 0x000fe40000010000 */
[----:B------:R-:W-:Y:S01]  /*08f0*/  IMAD.WIDE R4, R19, 0x4, R4 ;  /* 0x0000000413047825 */ /* 0x000fe200078e0204 */
[----:B------:R-:W-:-:S03]  /*0900*/  ISETP.GE.AND P0, PT, R0, 0x10, PT ;  /* 0x000000100000780c */ /* 0x000fc60003f06270 */
[----:B------:R-:W-:Y:S04]  /*0910*/  STS.64 [R15], R8 ;  /* 0x000000080f007388 */ /* 0x000fe80000000a00 */
[----:B------:R1:W-:Y:S01]  /*0920*/  STS.64 [R13+0x80], R4 ;  /* 0x000080040d007388 */ /* 0x0003e20000000a00 */
[----:B------:R-:W-:Y:S01]  /*0930*/  BAR.SYNC.DEFER_BLOCKING 0x0 ;  /* 0x0000000000007b1d */ /* 0x000fe20000010000 */
[----:B------:R-:W-:-:S07]  /*0940*/  SHF.R.S32.HI R0, RZ, 0x1f, R17 ;  /* 0x0000001fff007819 */ /* 0x000fce0000011411 */
[----:B-1----:R-:W1:Y:S01]  /*0950*/  LDC.64 R4, c[0x0][0x228] ;  /* 0x00008a00ff047b82 */ /* 0x002e620000000a00 */
[----:B------:R-:W2:Y:S04]  /*0960*/  LDS.64 R10, [R10] ;  /* 0x000000000a0a7984 */ /* 0x000ea80000000a00 */
[----:B--2---:R-:W2:Y:S01]  /*0970*/  @!P0 LDG.E.64 R6, desc[UR6][R10.64] ;  /* 0x000000060a068981 */ /* 0x004ea2000c1e1b00 */
[----:B------:R-:W-:-:S04]  /*0980*/  LEA.HI R0, R0, R17, RZ, 0x2 ;  /* 0x0000001100007211 */ /* 0x000fc800078f10ff */
[C---:B------:R-:W-:Y:S01]  /*0990*/  LOP3.LUT R8, R0.reuse, 0xfffffffc, RZ, 0xc0, !PT ;  /* 0xfffffffc00087812 */ /* 0x040fe200078ec0ff */
[----:B------:R-:W-:-:S04]  /*09a0*/  IMAD.SHL.U32 R0, R0, 0x10, RZ ;  /* 0x0000001000007824 */ /* 0x000fc800078e00ff */
[----:B------:R-:W-:Y:S01]  /*09b0*/  IMAD.IADD R17, R17, 0x1, -R8 ;  /* 0x0000000111117824 */ /* 0x000fe200078e0a08 */
[----:B------:R-:W-:-:S03]  /*09c0*/  LOP3.LUT R0, R0, 0xffffffc0, RZ, 0xc0, !PT ;  /* 0xffffffc000007812 */ /* 0x000fc600078ec0ff */
[----:B------:R-:W-:-:S04]  /*09d0*/  IMAD R17, R18, 0x4, R17 ;  /* 0x0000000412117824 */ /* 0x000fc800078e0211 */
[----:B------:R-:W-:-:S04]  /*09e0*/  IMAD.IADD R17, R0, 0x1, R17 ;  /* 0x0000000100117824 */ /* 0x000fc800078e0211 */
[----:B-1----:R-:W-:-:S04]  /*09f0*/  IMAD.WIDE R4, R17, 0x4, R4 ;  /* 0x0000000411047825 */ /* 0x002fc800078e0204 */
[----:B--2---:R-:W-:Y:S01]  /*0a00*/  FADD R9, -R2, R6 ;  /* 0x0000000602097221 */ /* 0x004fe20000000100 */
[----:B------:R-:W-:-:S03]  /*0a10*/  FADD R0, -R3, R7 ;  /* 0x0000000703007221 */ /* 0x000fc60000000100 */
[----:B------:R-:W-:Y:S01]  /*0a20*/  FADD R2, R2, R9 ;  /* 0x0000000902027221 */ /* 0x000fe20000000000 */
[----:B------:R-:W-:Y:S01]  /*0a30*/  FADD R3, R3, R0 ;  /* 0x0000000003037221 */ /* 0x000fe20000000000 */
[----:B------:R-:W-:Y:S06]  /*0a40*/  @P0 EXIT ;  /* 0x000000000000094d */ /* 0x000fec0003800000 */
[----:B------:R-:W-:Y:S01]  /*0a50*/  STG.E.64 desc[UR6][R4.64], R2 ;  /* 0x0000000204007986 */ /* 0x000fe2000c101b06 */
[----:B------:R-:W-:Y:S05]  /*0a60*/  EXIT ;  /* 0x000000000000794d */ /* 0x000fea0003800000 */
.L_x_1:
[----:B------:R-:W-:-:S00]  /*0a70*/  BRA `(.L_x_1) ;  /* 0xfffffffc00fc7947 */ /* 0x000fc0000383ffff */
[----:B------:R-:W-:-:S00]  /*0a80*/  NOP ;  /* 0x0000000000007918 */ /* 0x000fc00000000000 */
[----:B------:R-:W-:-:S00]  /*0a90*/  NOP ;  /* 0x0000000000007918 */ /* 0x000fc00000000000 */
[----:B------:R-:W-:-:S00]  /*0aa0*/  NOP ;  /* 0x0000000000007918 */ /* 0x000fc00000000000 */
[----:B------:R-:W-:-:S00]  /*0ab0*/  NOP ;  /* 0x0000000000007918 */ /* 0x000fc00000000000 */
[----:B------:R-:W-:-:S00]  /*0ac0*/  NOP ;  /* 0x0000000000007918 */ /* 0x000fc00000000000 */
[----:B------:R-:W-:-:S00]  /*0ad0*/  NOP ;  /* 0x0000000000007918 */ /* 0x000fc00000000000 */
[----:B------:R-:W-:-:S00]  /*0ae0*/  NOP ;  /* 0x0000000000007918 */ /* 0x000fc00000000000 */
[----:B------:R-:W-:-:S00]  /*0af0*/  NOP ;  /* 0x0000000000007918 */ /* 0x000fc00000000000 */
.L_x_2:


//--------------------- .nv.global.init           --------------------------
	.section	.nv.global.init,"aw",@progbits
.nv.global.init:
	.type		assertFunc_0,@object
	.size		assertFunc_0,(_$_str - assertFunc_0)
assertFunc_0:
        /*0000*/ 	.byte	0x75, 0x6e, 0x6b, 0x6e, 0x6f, 0x77, 0x6e, 0x00
	.type		_$_str,@object
	.size		_$_str,(_$_str_$_2 - _$_str)
_$_str:
        /*0008*/ 	.byte	0x5f, 0x5f, 0x43, 0x55, 0x44, 0x41, 0x5f, 0x46, 0x54, 0x5a, 0x00
	.type		_$_str_$_2,@object
	.size		_$_str_$_2,(assertMessage_0 - _$_str_$_2)
_$_str_$_2:
        /*0013*/ 	.byte	0x5f, 0x5f, 0x43, 0x55, 0x44, 0x41, 0x5f, 0x50, 0x52, 0x45, 0x43, 0x5f, 0x53, 0x51, 0x52, 0x54
        /*0023*/ 	.byte	0x00
	.type		assertMessage_0,@object
	.size		assertMessage_0,(assertFile_0 - assertMessage_0)
assertMessage_0:
        /*0024*/ 	.byte	0x69, 0x6e, 0x64, 0x65, 0x78, 0x20, 0x6f, 0x75, 0x74, 0x20, 0x6f, 0x66, 0x20, 0x62, 0x6f, 0x75
        /*0034*/ 	.byte	0x6e, 0x64, 0x73, 0x3a, 0x20, 0x30, 0x20, 0x3c, 0x3d, 0x20, 0x74, 0x6d, 0x70, 0x32, 0x30, 0x20
        /*0044*/ 	.byte	0x3c, 0x20, 0x34, 0x00
	.type		assertFile_0,@object
	.size		assertFile_0,(.L_1 - assertFile_0)
assertFile_0:
        /*0048*/ 	.byte	0x69, 0x6e, 0x64, 0x75, 0x63, 0x74, 0x6f, 0x72, 0x5f, 0x63, 0x61, 0x63, 0x68, 0x65, 0x2f, 0x6c
        /*0058*/ 	.byte	0x69, 0x2f, 0x63, 0x6c, 0x69, 0x32, 0x61, 0x36, 0x61, 0x37, 0x6d, 0x68, 0x74, 0x6d, 0x6e, 0x6a
        /*0068*/ 	.byte	0x6d, 0x72, 0x69, 0x61, 0x6f, 0x6f, 0x35, 0x67, 0x36, 0x36, 0x6f, 0x37, 0x65, 0x78, 0x69, 0x36
        /*0078*/ 	.byte	0x64, 0x74, 0x75, 0x66, 0x36, 0x6c, 0x34, 0x65, 0x64, 0x62, 0x72, 0x61, 0x77, 0x34, 0x33, 0x6d
        /*0088*/ 	.byte	0x65, 0x75, 0x74, 0x32, 0x64, 0x76, 0x2e, 0x70, 0x79, 0x00
.L_1:


//--------------------- .nv.shared.triton_poi_fused_add_clone_div_sub_4 --------------------------
	.section	.nv.shared.triton_poi_fused_add_clone_div_sub_4,"aw",@nobits
	.sectionflags	@""
	.align	16
	.zero		1024


//--------------------- .nv.constant0.triton_poi_fused_add_clone_div_sub_4 --------------------------
	.section	.nv.constant0.triton_poi_fused_add_clone_div_sub_4,"a",@progbits
	.sectionflags	@""
	.align	4
.nv.constant0.triton_poi_fused_add_clone_div_sub_4:
	.zero		568


//--------------------- SYMBOLS --------------------------

	.type		__assertfail,@function
